	.headerflags	@"EF_CUDA_TEXMODE_UNIFIED EF_CUDA_64BIT_ADDRESS EF_CUDA_ACCELERATORS EF_CUDA_SM90 EF_CUDA_VIRTUAL_SM(EF_CUDA_SM90)"
	.elftype	@"ET_EXEC"


//--------------------- .nv.info                  --------------------------
	.section	.nv.info,"",@"SHT_CUDA_INFO"
	.align	4


	//----- nvinfo : EIATTR_REGCOUNT
	.align		4
        /*0000*/ 	.byte	0x04, 0x2f
        /*0002*/ 	.short	(.L_3 - .L_2)
	.align		4
.L_2:
        /*0004*/ 	.word	index@(triton_poi_fused__native_batch_norm_legit_no_training_add_15)
        /*0008*/ 	.word	0x00000013


	//----- nvinfo : EIATTR_MIN_STACK_SIZE
	.align		4
.L_3:
        /*000c*/ 	.byte	0x04, 0x12
        /*000e*/ 	.short	(.L_5 - .L_4)
	.align		4
.L_4:
        /*0010*/ 	.word	index@(triton_poi_fused__native_batch_norm_legit_no_training_add_15)
        /*0014*/ 	.word	0x00000000


	//----- nvinfo : EIATTR_FRAME_SIZE
	.align		4
.L_5:
        /*0018*/ 	.byte	0x04, 0x11
        /*001a*/ 	.short	(.L_7 - .L_6)
	.align		4
.L_6:
        /*001c*/ 	.word	index@(triton_poi_fused__native_batch_norm_legit_no_training_add_15)
        /*0020*/ 	.word	0x00000000


	//----- nvinfo : EIATTR_MIN_STACK_SIZE
	.align		4
.L_7:
        /*0024*/ 	.byte	0x04, 0x12
        /*0026*/ 	.short	(.L_9 - .L_8)
	.align		4
.L_8:
        /*0028*/ 	.word	index@(triton_poi_fused__native_batch_norm_legit_no_training_add_15)
        /*002c*/ 	.word	0x00000000
.L_9:


//--------------------- .nv.info.triton_poi_fused__native_batch_norm_legit_no_training_add_15 --------------------------
	.section	.nv.info.triton_poi_fused__native_batch_norm_legit_no_training_add_15,"",@"SHT_CUDA_INFO"
	.sectionflags	@""
	.align	4


	//----- nvinfo : EIATTR_CUDA_API_VERSION
	.align		4
        /*0000*/ 	.byte	0x04, 0x37
        /*0002*/ 	.short	(.L_11 - .L_10)
.L_10:
        /*0004*/ 	.word	0x0000007c


	//----- nvinfo : EIATTR_KPARAM_INFO
	.align		4
.L_11:
        /*0008*/ 	.byte	0x04, 0x17
        /*000a*/ 	.short	(.L_13 - .L_12)
.L_12:
        /*000c*/ 	.word	0x00000000
        /*0010*/ 	.short	0x0007
        /*0012*/ 	.short	0x0038
        /*0014*/ 	.byte	0x00, 0xf0, 0x11, 0x00


	//----- nvinfo : EIATTR_KPARAM_INFO
	.align		4
.L_13:
        /*0018*/ 	.byte	0x04, 0x17
        /*001a*/ 	.short	(.L_15 - .L_14)
.L_14:
        /*001c*/ 	.word	0x00000000
        /*0020*/ 	.short	0x0006
        /*0022*/ 	.short	0x0030
        /*0024*/ 	.byte	0x00, 0xf4, 0x21, 0x00


	//----- nvinfo : EIATTR_KPARAM_INFO
	.align		4
.L_15:
        /*0028*/ 	.byte	0x04, 0x17
        /*002a*/ 	.short	(.L_17 - .L_16)
.L_16:
        /*002c*/ 	.word	0x00000000
        /*0030*/ 	.short	0x0005
        /*0032*/ 	.short	0x0028
        /*0034*/ 	.byte	0x00, 0xf4, 0x21, 0x00


	//----- nvinfo : EIATTR_KPARAM_INFO
	.align		4
.L_17:
        /*0038*/ 	.byte	0x04, 0x17
        /*003a*/ 	.short	(.L_19 - .L_18)
.L_18:
        /*003c*/ 	.word	0x00000000
        /*0040*/ 	.short	0x0004
        /*0042*/ 	.short	0x0020
        /*0044*/ 	.byte	0x00, 0xf4, 0x21, 0x00


	//----- nvinfo : EIATTR_KPARAM_INFO
	.align		4
.L_19:
        /*0048*/ 	.byte	0x04, 0x17
        /*004a*/ 	.short	(.L_21 - .L_20)
.L_20:
        /*004c*/ 	.word	0x00000000
        /*0050*/ 	.short	0x0003
        /*0052*/ 	.short	0x0018
        /*0054*/ 	.byte	0x00, 0xf4, 0x21, 0x00


	//----- nvinfo : EIATTR_KPARAM_INFO
	.align		4
.L_21:
        /*0058*/ 	.byte	0x04, 0x17
        /*005a*/ 	.short	(.L_23 - .L_22)
.L_22:
        /*005c*/ 	.word	0x00000000
        /*0060*/ 	.short	0x0002
        /*0062*/ 	.short	0x0010
        /*0064*/ 	.byte	0x00, 0xf4, 0x21, 0x00


	//----- nvinfo : EIATTR_KPARAM_INFO
	.align		4
.L_23:
        /*0068*/ 	.byte	0x04, 0x17
        /*006a*/ 	.short	(.L_25 - .L_24)
.L_24:
        /*006c*/ 	.word	0x00000000
        /*0070*/ 	.short	0x0001
        /*0072*/ 	.short	0x0008
        /*0074*/ 	.byte	0x00, 0xf4, 0x21, 0x00


	//----- nvinfo : EIATTR_KPARAM_INFO
	.align		4
.L_25:
        /*0078*/ 	.byte	0x04, 0x17
        /*007a*/ 	.short	(.L_27 - .L_26)
.L_26:
        /*007c*/ 	.word	0x00000000
        /*0080*/ 	.short	0x0000
        /*0082*/ 	.short	0x0000
        /*0084*/ 	.byte	0x00, 0xf4, 0x21, 0x00


	//----- nvinfo : EIATTR_SPARSE_MMA_MASK
	.align		4
.L_27:
        /*0088*/ 	.byte	0x03, 0x50
        /*008a*/ 	.short	0x0000


	//----- nvinfo : EIATTR_MAXREG_COUNT
	.align		4
        /*008c*/ 	.byte	0x03, 0x1b
        /*008e*/ 	.short	0x00ff


	//----- nvinfo : EIATTR_EXIT_INSTR_OFFSETS
	.align		4
        /*0090*/ 	.byte	0x04, 0x1c
        /*0092*/ 	.short	(.L_29 - .L_28)


	//   ....[0]....
.L_28:
        /*0094*/ 	.word	0x000002e0


	//----- nvinfo : EIATTR_REQNTID
	.align		4
.L_29:
        /*0098*/ 	.byte	0x04, 0x10
        /*009a*/ 	.short	(.L_31 - .L_30)
.L_30:
        /*009c*/ 	.word	0x00000080
        /*00a0*/ 	.word	0x00000001
        /*00a4*/ 	.word	0x00000001


	//----- nvinfo : EIATTR_CBANK_PARAM_SIZE
	.align		4
.L_31:
        /*00a8*/ 	.byte	0x03, 0x19
        /*00aa*/ 	.short	0x003c


	//----- nvinfo : EIATTR_PARAM_CBANK
	.align		4
        /*00ac*/ 	.byte	0x04, 0x0a
        /*00ae*/ 	.short	(.L_33 - .L_32)
	.align		4
.L_32:
        /*00b0*/ 	.word	index@(.nv.constant0.triton_poi_fused__native_batch_norm_legit_no_training_add_15)
        /*00b4*/ 	.short	0x0210
        /*00b6*/ 	.short	0x003c


	//----- nvinfo : EIATTR_SW_WAR
	.align		4
.L_33:
        /*00b8*/ 	.byte	0x04, 0x36
        /*00ba*/ 	.short	(.L_35 - .L_34)
.L_34:
        /*00bc*/ 	.word	0x00000008
.L_35:


//--------------------- .nv.callgraph             --------------------------
	.section	.nv.callgraph,"",@"SHT_CUDA_CALLGRAPH"
	.align	4
	.sectionentsize	8
	.align		4
        /*0000*/ 	.word	0x00000000
	.align		4
        /*0004*/ 	.word	0xffffffff
	.align		4
        /*0008*/ 	.word	0x00000000
	.align		4
        /*000c*/ 	.word	0xfffffffe
	.align		4
        /*0010*/ 	.word	0x00000000
	.align		4
        /*0014*/ 	.word	0xfffffffd
	.align		4
        /*0018*/ 	.word	0x00000000
	.align		4
        /*001c*/ 	.word	0xfffffffc


//--------------------- .nv.constant4             --------------------------
	.section	.nv.constant4,"a",@progbits
	.align	8
	.align		8
.nv.constant4:
        /*0000*/ 	.dword	_$_str
	.align		8
        /*0008*/ 	.dword	_$_str_$_2


//--------------------- .text.triton_poi_fused__native_batch_norm_legit_no_training_add_15 --------------------------
	.section	.text.triton_poi_fused__native_batch_norm_legit_no_training_add_15,"ax",@progbits
	.align	128
        .global         triton_poi_fused__native_batch_norm_legit_no_training_add_15
        .type           triton_poi_fused__native_batch_norm_legit_no_training_add_15,@function
        .size           triton_poi_fused__native_batch_norm_legit_no_training_add_15,(.L_x_1 - triton_poi_fused__native_batch_norm_legit_no_training_add_15)
        .other          triton_poi_fused__native_batch_norm_legit_no_training_add_15,@"STO_CUDA_ENTRY STV_DEFAULT"
triton_poi_fused__native_batch_norm_legit_no_training_add_15:
.text.triton_poi_fused__native_batch_norm_legit_no_training_add_15:
[----:B------:R-:W-:Y:S01]  /*0000*/  LDC R1, c[0x0][0x28] ;  /* 0x00000a00ff017b82 */ /* 0x000fe20000000800 */
[----:B------:R-:W1:Y:S07]  /*0010*/  S2R R0, SR_TID.X ;  /* 0x0000000000007919 */ /* 0x000e6e0000002100 */
[----:B------:R-:W2:Y:S01]  /*0020*/  LDC.64 R8, c[0x0][0x228] ;  /* 0x00008a00ff087b82 */ /* 0x000ea20000000a00 */
[----:B------:R-:W-:Y:S01]  /*0030*/  ULDC.64 UR4, c[0x0][0x208] ;  /* 0x0000820000047ab9 */ /* 0x000fe20000000a00 */
[----:B------:R-:W3:Y:S06]  /*0040*/  S2R R3, SR_CTAID.X ;  /* 0x0000000000037919 */ /* 0x000eec0000002500 */
[----:B------:R-:W4:Y:S08]  /*0050*/  LDC.64 R6, c[0x0][0x220] ;  /* 0x00008800ff067b82 */ /* 0x000f300000000a00 */
[----:B------:R-:W5:Y:S08]  /*0060*/  LDC.64 R4, c[0x0][0x218] ;  /* 0x00008600ff047b82 */ /* 0x000f700000000a00 */
[----:B------:R-:W5:Y:S01]  /*0070*/  LDC.64 R10, c[0x0][0x230] ;  /* 0x00008c00ff0a7b82 */ /* 0x000f620000000a00 */
[----:B-1----:R-:W-:-:S07]  /*0080*/  LOP3.LUT R0, R0, 0x7f, RZ, 0xc0, !PT ;  /* 0x0000007f00007812 */ /* 0x002fce00078ec0ff */
[----:B------:R-:W1:Y:S01]  /*0090*/  LDC.64 R12, c[0x0][0x238] ;  /* 0x00008e00ff0c7b82 */ /* 0x000e620000000a00 */
[----:B---3--:R-:W-:-:S05]  /*00a0*/  LEA R0, R3, R0, 0x7 ;  /* 0x0000000003007211 */ /* 0x008fca00078e38ff */
[----:B------:R-:W-:-:S05]  /*00b0*/  IMAD.HI R2, R0, 0x66666667, RZ ;  /* 0x6666666700027827 */ /* 0x000fca00078e02ff */
[----:B------:R-:W-:-:S04]  /*00c0*/  SHF.R.U32.HI R3, RZ, 0x1f, R2 ;  /* 0x0000001fff037819 */ /* 0x000fc80000011602 */
[----:B------:R-:W-:-:S05]  /*00d0*/  LEA.HI.SX32 R3, R2, R3, 0x1b ;  /* 0x0000000302037211 */ /* 0x000fca00078fdaff */
[----:B------:R-:W-:Y:S02]  /*00e0*/  IMAD R15, R3, -0x50, R0 ;  /* 0xffffffb0030f7824 */ /* 0x000fe400078e0200 */
[----:B------:R-:W3:Y:S02]  /*00f0*/  LDC.64 R2, c[0x0][0x210] ;  /* 0x00008400ff027b82 */ /* 0x000ee40000000a00 */
[----:B--2---:R-:W-:-:S05]  /*0100*/  IMAD.WIDE R8, R15, 0x4, R8 ;  /* 0x000000040f087825 */ /* 0x004fca00078e0208 */
[----:B------:R1:W2:Y:S01]  /*0110*/  LDG.E.EL R16, desc[UR4][R8.64] ;  /* 0x0000000408107981 */ /* 0x0002a2000c2e1900 */
[----:B----4-:R-:W-:-:S04]  /*0120*/  IMAD.WIDE R6, R15, 0x4, R6 ;  /* 0x000000040f067825 */ /* 0x010fc800078e0206 */
[C---:B-----5:R-:W-:Y:S02]  /*0130*/  IMAD.WIDE R4, R0.reuse, 0x4, R4 ;  /* 0x0000000400047825 */ /* 0x060fe400078e0204 */
[----:B------:R4:W5:Y:S02]  /*0140*/  LDG.E.EL R7, desc[UR4][R6.64] ;  /* 0x0000000406077981 */ /* 0x000964000c2e1900 */
[C---:B0-----:R-:W-:Y:S02]  /*0150*/  IMAD.WIDE R10, R15.reuse, 0x4, R10 ;  /* 0x000000040f0a7825 */ /* 0x041fe400078e020a */
[----:B------:R0:W5:Y:S02]  /*0160*/  LDG.E R14, desc[UR4][R4.64] ;  /* 0x00000004040e7981 */ /* 0x000164000c1e1900 */
[----:B-1----:R-:W-:Y:S02]  /*0170*/  IMAD.WIDE R8, R15, 0x4, R12 ;  /* 0x000000040f087825 */ /* 0x002fe400078e020c */
[----:B------:R-:W5:Y:S02]  /*0180*/  LDG.E.EL R10, desc[UR4][R10.64] ;  /* 0x000000040a0a7981 */ /* 0x000f64000c2e1900 */
[----:B---3--:R-:W-:-:S02]  /*0190*/  IMAD.WIDE R2, R0, 0x4, R2 ;  /* 0x0000000400027825 */ /* 0x008fc400078e0202 */
[----:B------:R-:W3:Y:S01]  /*01a0*/  LDG.E.EL R9, desc[UR4][R8.64] ;  /* 0x0000000408097981 */ /* 0x000ee2000c2e1900 */
[----:B----4-:R-:W-:Y:S01]  /*01b0*/  HFMA2.MMA R6, -RZ, RZ, 1.625, 0 ;  /* 0x3e800000ff067435 */ /* 0x010fe200000001ff */
[----:B0-----:R-:W0:Y:S02]  /*01c0*/  LDC.64 R4, c[0x0][0x240] ;  /* 0x00009000ff047b82 */ /* 0x001e240000000a00 */
[----:B------:R0:W4:Y:S02]  /*01d0*/  LDG.E R12, desc[UR4][R2.64] ;  /* 0x00000004020c7981 */ /* 0x000124000c1e1900 */
[----:B0-----:R-:W-:-:S04]  /*01e0*/  IMAD.WIDE R2, R0, 0x4, R4 ;  /* 0x0000000400027825 */ /* 0x001fc800078e0204 */
[----:B--2---:R-:W-:-:S04]  /*01f0*/  FADD R16, R16, 9.9999997473787516356e-06 ;  /* 0x3727c5ac10107421 */ /* 0x004fc80000000000 */
[----:B------:R-:W0:Y:S02]  /*0200*/  MUFU.SQRT R13, R16 ;  /* 0x00000010000d7308 */ /* 0x000e240000002000 */
[C---:B0-----:R-:W-:Y:S02]  /*0210*/  FSETP.GT.AND P0, PT, R13.reuse, 8.50705917302346158658e+37, PT ;  /* 0x7e8000000d00780b */ /* 0x041fe40003f04000 */
[----:B------:R-:W-:-:S11]  /*0220*/  FSETP.GEU.AND P1, PT, R13, 1.175494350822287508e-38, PT ;  /* 0x008000000d00780b */ /* 0x000fd60003f2e000 */
[----:B------:R-:W-:-:S04]  /*0230*/  @P0 FMUL R13, R13, 0.25 ;  /* 0x3e8000000d0d0820 */ /* 0x000fc80000400000 */
[----:B------:R-:W-:-:S06]  /*0240*/  @!P1 FMUL R13, R13, 16777216 ;  /* 0x4b8000000d0d9820 */ /* 0x000fcc0000400000 */
[----:B------:R-:W0:Y:S01]  /*0250*/  MUFU.RCP R13, R13 ;  /* 0x0000000d000d7308 */ /* 0x000e220000001000 */
[----:B------:R-:W-:Y:S01]  /*0260*/  FSEL R6, R6, 1, P0 ;  /* 0x3f80000006067808 */ /* 0x000fe20000000000 */
[----:B-----5:R-:W-:-:S04]  /*0270*/  FADD R7, R14, -R7 ;  /* 0x800000070e077221 */ /* 0x020fc80000000000 */
[----:B------:R-:W-:-:S04]  /*0280*/  @!P1 FMUL R6, R6, 16777216 ;  /* 0x4b80000006069820 */ /* 0x000fc80000400000 */
[----:B0-----:R-:W-:-:S04]  /*0290*/  FMUL R6, R13, R6 ;  /* 0x000000060d067220 */ /* 0x001fc80000400000 */
[----:B------:R-:W-:-:S04]  /*02a0*/  FMUL R6, R7, R6 ;  /* 0x0000000607067220 */ /* 0x000fc80000400000 */
[----:B---3--:R-:W-:-:S04]  /*02b0*/  FFMA R9, R10, R6, R9 ;  /* 0x000000060a097223 */ /* 0x008fc80000000009 */
[----:B----4-:R-:W-:-:S05]  /*02c0*/  FADD R9, R12, R9 ;  /* 0x000000090c097221 */ /* 0x010fca0000000000 */
[----:B------:R-:W-:Y:S01]  /*02d0*/  STG.E desc[UR4][R2.64], R9 ;  /* 0x0000000902007986 */ /* 0x000fe2000c101904 */
[----:B------:R-:W-:Y:S05]  /*02e0*/  EXIT ;  /* 0x000000000000794d */ /* 0x000fea0003800000 */
.L_x_0:
[----:B------:R-:W-:-:S00]  /*02f0*/  BRA `(.L_x_0) ;  /* 0xfffffffc00fc7947 */ /* 0x000fc0000383ffff */
[----:B------:R-:W-:-:S00]  /*0300*/  NOP ;  /* 0x0000000000007918 */ /* 0x000fc00000000000 */
[----:B------:R-:W-:-:S00]  /*0310*/  NOP ;  /* 0x0000000000007918 */ /* 0x000fc00000000000 */
[----:B------:R-:W-:-:S00]  /*0320*/  NOP ;  /* 0x0000000000007918 */ /* 0x000fc00000000000 */
[----:B------:R-:W-:-:S00]  /*0330*/  NOP ;  /* 0x0000000000007918 */ /* 0x000fc00000000000 */
[----:B------:R-:W-:-:S00]  /*0340*/  NOP ;  /* 0x0000000000007918 */ /* 0x000fc00000000000 */
[----:B------:R-:W-:-:S00]  /*0350*/  NOP ;  /* 0x0000000000007918 */ /* 0x000fc00000000000 */
[----:B------:R-:W-:-:S00]  /*0360*/  NOP ;  /* 0x0000000000007918 */ /* 0x000fc00000000000 */
[----:B------:R-:W-:-:S00]  /*0370*/  NOP ;  /* 0x0000000000007918 */ /* 0x000fc00000000000 */
.L_x_1:


//--------------------- .nv.global.init           --------------------------
	.section	.nv.global.init,"aw",@progbits
.nv.global.init:
	.type		_$_str,@object
	.size		_$_str,(_$_str_$_2 - _$_str)
_$_str:
        /*0000*/ 	.byte	0x5f, 0x5f, 0x43, 0x55, 0x44, 0x41, 0x5f, 0x46, 0x54, 0x5a, 0x00
	.type		_$_str_$_2,@object
	.size		_$_str_$_2,(.L_1 - _$_str_$_2)
_$_str_$_2:
        /*000b*/ 	.byte	0x5f, 0x5f, 0x43, 0x55, 0x44, 0x41, 0x5f, 0x50, 0x52, 0x45, 0x43, 0x5f, 0x53, 0x51, 0x52, 0x54
        /*001b*/ 	.byte	0x00
.L_1:


//--------------------- .nv.constant0.triton_poi_fused__native_batch_norm_legit_no_training_add_15 --------------------------
	.section	.nv.constant0.triton_poi_fused__native_batch_norm_legit_no_training_add_15,"a",@progbits
	.sectionflags	@""
	.align	4
.nv.constant0.triton_poi_fused__native_batch_norm_legit_no_training_add_15:
	.zero		588
